//
// Generated by NVIDIA NVVM Compiler
//
// Compiler Build ID: CL-36424714
// Cuda compilation tools, release 13.0, V13.0.88
// Based on NVVM 20.0.0
//

.version 9.0
.target sm_100
.address_size 64

	// .globl	_Z21reaction_edges_kerneljPjS_

.visible .entry _Z21reaction_edges_kerneljPjS_(
	.param .u32 _Z21reaction_edges_kerneljPjS__param_0,
	.param .u64 .ptr .align 1 _Z21reaction_edges_kerneljPjS__param_1,
	.param .u64 .ptr .align 1 _Z21reaction_edges_kerneljPjS__param_2
)
{
	.reg .pred 	%p<39>;
	.reg .b32 	%r<65>;
	.reg .b64 	%rd<7>;

	ld.param.u32 	%r6, [_Z21reaction_edges_kerneljPjS__param_0];
	ld.param.u64 	%rd4, [_Z21reaction_edges_kerneljPjS__param_1];
	ld.param.u64 	%rd3, [_Z21reaction_edges_kerneljPjS__param_2];
	cvta.to.global.u64 	%rd1, %rd4;
	mov.u32 	%r7, %tid.x;
	mov.u32 	%r8, %ctaid.x;
	mov.u32 	%r9, %ntid.x;
	mad.lo.s32 	%r1, %r8, %r9, %r7;
	setp.ge.u32 	%p1, %r1, %r6;
	@%p1 bra 	$L__BB0_60;
	cvta.to.global.u64 	%rd5, %rd3;
	mul.wide.s32 	%rd6, %r1, 4;
	add.s64 	%rd2, %rd5, %rd6;
	ld.global.u32 	%r2, [%rd2];
	add.s32 	%r3, %r6, -1;
	setp.ge.u32 	%p2, %r1, %r3;
	@%p2 bra 	$L__BB0_3;
	ld.global.u32 	%r64, [%rd2+4];
$L__BB0_3:
	setp.ne.s32 	%p3, %r1, 0;
	@%p3 bra 	$L__BB0_14;
	setp.eq.s32 	%p4, %r2, 2;
	@%p4 bra 	$L__BB0_61;
	add.s32 	%r11, %r2, -51;
	setp.gt.u32 	%p5, %r11, 39;
	@%p5 bra 	$L__BB0_7;
	mov.b32 	%r18, 1;
	st.global.u32 	[%rd1+8], %r18;
	bra.uni 	$L__BB0_14;
$L__BB0_7:
	setp.eq.s32 	%p6, %r2, 91;
	@%p6 bra 	$L__BB0_51;
	and.b32  	%r12, %r2, -2;
	setp.ne.s32 	%p7, %r12, 800;
	@%p7 bra 	$L__BB0_10;
	mov.b32 	%r16, 1;
	st.global.u32 	[%rd1+24], %r16;
	bra.uni 	$L__BB0_14;
$L__BB0_10:
	add.s32 	%r13, %r2, -811;
	setp.gt.u32 	%p8, %r13, 34;
	@%p8 bra 	$L__BB0_12;
	mov.b32 	%r15, 1;
	st.global.u32 	[%rd1+32], %r15;
	bra.uni 	$L__BB0_14;
$L__BB0_12:
	setp.lt.u32 	%p9, %r2, 900;
	@%p9 bra 	$L__BB0_14;
	mov.b32 	%r14, 1;
	st.global.u32 	[%rd1+40], %r14;
$L__BB0_14:
	setp.lt.u32 	%p11, %r1, %r3;
	@%p11 bra 	$L__BB0_15;
	bra.uni 	$L__BB0_49;
$L__BB0_15:
	setp.ne.s32 	%p17, %r2, 2;
	@%p17 bra 	$L__BB0_26;
$L__BB0_16:
	add.s32 	%r23, %r64, -51;
	setp.gt.u32 	%p19, %r23, 39;
	@%p19 bra 	$L__BB0_18;
	add.s32 	%r34, %r1, 1;
	st.global.u32 	[%rd1+4], %r34;
	add.s32 	%r35, %r1, 2;
	st.global.u32 	[%rd1+8], %r35;
	bra.uni 	$L__BB0_26;
$L__BB0_18:
	setp.ne.s32 	%p20, %r64, 91;
	@%p20 bra 	$L__BB0_20;
	add.s32 	%r32, %r1, 1;
	st.global.u32 	[%rd1+4], %r32;
	add.s32 	%r33, %r1, 2;
	st.global.u32 	[%rd1+16], %r33;
	bra.uni 	$L__BB0_26;
$L__BB0_20:
	and.b32  	%r24, %r64, -2;
	setp.ne.s32 	%p21, %r24, 800;
	@%p21 bra 	$L__BB0_22;
	add.s32 	%r30, %r1, 1;
	st.global.u32 	[%rd1+4], %r30;
	add.s32 	%r31, %r1, 2;
	st.global.u32 	[%rd1+24], %r31;
	bra.uni 	$L__BB0_26;
$L__BB0_22:
	add.s32 	%r25, %r64, -811;
	setp.gt.u32 	%p22, %r25, 34;
	@%p22 bra 	$L__BB0_24;
	add.s32 	%r28, %r1, 1;
	st.global.u32 	[%rd1+4], %r28;
	add.s32 	%r29, %r1, 2;
	st.global.u32 	[%rd1+32], %r29;
	bra.uni 	$L__BB0_26;
$L__BB0_24:
	setp.lt.u32 	%p23, %r64, 900;
	@%p23 bra 	$L__BB0_26;
	add.s32 	%r26, %r1, 1;
	st.global.u32 	[%rd1+4], %r26;
	add.s32 	%r27, %r1, 2;
	st.global.u32 	[%rd1+40], %r27;
$L__BB0_26:
	add.s32 	%r36, %r2, -51;
	setp.gt.u32 	%p24, %r36, 39;
	@%p24 bra 	$L__BB0_35;
	setp.ne.s32 	%p29, %r64, 91;
	@%p29 bra 	$L__BB0_29;
	add.s32 	%r53, %r1, 1;
	st.global.u32 	[%rd1+12], %r53;
	add.s32 	%r54, %r1, 2;
	st.global.u32 	[%rd1+16], %r54;
	bra.uni 	$L__BB0_42;
$L__BB0_29:
	and.b32  	%r45, %r64, -2;
	setp.ne.s32 	%p30, %r45, 800;
	@%p30 bra 	$L__BB0_31;
	add.s32 	%r51, %r1, 1;
	st.global.u32 	[%rd1+12], %r51;
	add.s32 	%r52, %r1, 2;
	st.global.u32 	[%rd1+24], %r52;
	bra.uni 	$L__BB0_42;
$L__BB0_31:
	add.s32 	%r46, %r64, -811;
	setp.gt.u32 	%p31, %r46, 34;
	@%p31 bra 	$L__BB0_33;
	add.s32 	%r49, %r1, 1;
	st.global.u32 	[%rd1+12], %r49;
	add.s32 	%r50, %r1, 2;
	st.global.u32 	[%rd1+32], %r50;
	bra.uni 	$L__BB0_42;
$L__BB0_33:
	setp.lt.u32 	%p32, %r64, 900;
	@%p32 bra 	$L__BB0_42;
	add.s32 	%r47, %r1, 1;
	st.global.u32 	[%rd1+12], %r47;
	add.s32 	%r48, %r1, 2;
	st.global.u32 	[%rd1+40], %r48;
	bra.uni 	$L__BB0_42;
$L__BB0_35:
	setp.ne.s32 	%p25, %r2, 91;
	@%p25 bra 	$L__BB0_42;
	and.b32  	%r37, %r64, -2;
	setp.ne.s32 	%p26, %r37, 800;
	@%p26 bra 	$L__BB0_38;
	add.s32 	%r43, %r1, 1;
	st.global.u32 	[%rd1+20], %r43;
	add.s32 	%r44, %r1, 2;
	st.global.u32 	[%rd1+24], %r44;
	bra.uni 	$L__BB0_42;
$L__BB0_38:
	add.s32 	%r38, %r64, -811;
	setp.gt.u32 	%p27, %r38, 34;
	@%p27 bra 	$L__BB0_40;
	add.s32 	%r41, %r1, 1;
	st.global.u32 	[%rd1+20], %r41;
	add.s32 	%r42, %r1, 2;
	st.global.u32 	[%rd1+32], %r42;
	bra.uni 	$L__BB0_42;
$L__BB0_40:
	setp.lt.u32 	%p28, %r64, 900;
	@%p28 bra 	$L__BB0_42;
	add.s32 	%r39, %r1, 1;
	st.global.u32 	[%rd1+20], %r39;
	add.s32 	%r40, %r1, 2;
	st.global.u32 	[%rd1+40], %r40;
$L__BB0_42:
	and.b32  	%r55, %r2, -2;
	setp.ne.s32 	%p33, %r55, 800;
	@%p33 bra 	$L__BB0_47;
	add.s32 	%r56, %r64, -811;
	setp.gt.u32 	%p34, %r56, 34;
	@%p34 bra 	$L__BB0_45;
	add.s32 	%r59, %r1, 1;
	st.global.u32 	[%rd1+28], %r59;
	add.s32 	%r60, %r1, 2;
	st.global.u32 	[%rd1+32], %r60;
	bra.uni 	$L__BB0_47;
$L__BB0_45:
	setp.lt.u32 	%p35, %r64, 900;
	@%p35 bra 	$L__BB0_47;
	add.s32 	%r57, %r1, 1;
	st.global.u32 	[%rd1+28], %r57;
	add.s32 	%r58, %r1, 2;
	st.global.u32 	[%rd1+40], %r58;
$L__BB0_47:
	add.s32 	%r61, %r2, -811;
	setp.gt.u32 	%p36, %r61, 34;
	setp.lt.u32 	%p37, %r64, 900;
	or.pred  	%p38, %p36, %p37;
	@%p38 bra 	$L__BB0_60;
	add.s32 	%r62, %r1, 1;
	st.global.u32 	[%rd1+36], %r62;
	add.s32 	%r63, %r1, 2;
	st.global.u32 	[%rd1+40], %r63;
	bra.uni 	$L__BB0_60;
$L__BB0_49:
	setp.ne.s32 	%p12, %r2, 2;
	@%p12 bra 	$L__BB0_52;
$L__BB0_50:
	st.global.u32 	[%rd1+4], %r6;
	bra.uni 	$L__BB0_60;
$L__BB0_51:
	setp.lt.u32 	%p10, %r1, %r3;
	mov.b32 	%r17, 1;
	st.global.u32 	[%rd1+16], %r17;
	@%p10 bra 	$L__BB0_26;
$L__BB0_52:
	add.s32 	%r19, %r2, -51;
	setp.gt.u32 	%p13, %r19, 39;
	@%p13 bra 	$L__BB0_54;
	st.global.u32 	[%rd1+12], %r6;
	bra.uni 	$L__BB0_60;
$L__BB0_54:
	setp.ne.s32 	%p14, %r2, 91;
	@%p14 bra 	$L__BB0_56;
	st.global.u32 	[%rd1+20], %r6;
	bra.uni 	$L__BB0_60;
$L__BB0_56:
	and.b32  	%r20, %r2, -2;
	setp.ne.s32 	%p15, %r20, 800;
	@%p15 bra 	$L__BB0_58;
	st.global.u32 	[%rd1+28], %r6;
	bra.uni 	$L__BB0_60;
$L__BB0_58:
	add.s32 	%r21, %r2, -811;
	setp.gt.u32 	%p16, %r21, 34;
	@%p16 bra 	$L__BB0_60;
	st.global.u32 	[%rd1+36], %r6;
$L__BB0_60:
	ret;
$L__BB0_61:
	setp.lt.u32 	%p18, %r1, %r3;
	mov.b32 	%r22, 1;
	st.global.u32 	[%rd1], %r22;
	@%p18 bra 	$L__BB0_16;
	bra.uni 	$L__BB0_50;

}


// ===== COMPILED SASS (sm_100) =====

	.target	sm_100

	.elftype	@"ET_EXEC"


//--------------------- .note.nv.tkinfo           --------------------------
	.section	.note.nv.tkinfo,"",@"SHT_NOTE"
	.sectionflags	@"SHF_NOTE_NV_TKINFO"
	.tkinfo
        /*0018*/ 	.word	0x00000002
        /*0030*/ 	.string	""
        /*0030*/ 	.string	"ptxas"
        /*0030*/ 	.string	"Cuda compilation tools, release 13.0, V13.0.88"
        /*0030*/ 	.string	"Build cuda_13.0.r13.0/compiler.36424714_0"
        /*0030*/ 	.string	"-arch sm_100 -m 64 "



//--------------------- .note.nv.cuinfo           --------------------------
	.section	.note.nv.cuinfo,"",@"SHT_NOTE"
	.sectionflags	@"SHF_NOTE_NV_CUINFO"
        /*0018*/ 	.short	0x0002
        /*001a*/ 	.short	0x0064
        /*001c*/ 	.short	0x0082
	.zero		2


//--------------------- .nv.info                  --------------------------
	.section	.nv.info,"",@"SHT_CUDA_INFO"
	.align	4


	//----- nvinfo : EIATTR_REGCOUNT
	.align		4
        /*0000*/ 	.byte	0x04, 0x2f
        /*0002*/ 	.short	(.L_1 - .L_0)
	.align		4
.L_0:
        /*0004*/ 	.word	index@(_Z21reaction_edges_kerneljPjS_)
        /*0008*/ 	.word	0x0000000c


	//----- nvinfo : EIATTR_FRAME_SIZE
	.align		4
.L_1:
        /*000c*/ 	.byte	0x04, 0x11
        /*000e*/ 	.short	(.L_3 - .L_2)
	.align		4
.L_2:
        /*0010*/ 	.word	index@(_Z21reaction_edges_kerneljPjS_)
        /*0014*/ 	.word	0x00000000


	//----- nvinfo : EIATTR_MIN_STACK_SIZE
	.align		4
.L_3:
        /*0018*/ 	.byte	0x04, 0x12
        /*001a*/ 	.short	(.L_5 - .L_4)
	.align		4
.L_4:
        /*001c*/ 	.word	index@(_Z21reaction_edges_kerneljPjS_)
        /*0020*/ 	.word	0x00000000
.L_5:


//--------------------- .nv.compat                --------------------------
	.section	.nv.compat,"",@"SHT_CUDA_COMPAT_INFO"
	.align	4
        /*0000*/ 	.byte	0x02, 0x09, 0x00, 0x00, 0x02, 0x02, 0x01, 0x00, 0x02, 0x05, 0x05, 0x00, 0x03, 0x07, 0x01, 0x01
        /*0010*/ 	.byte	0x02, 0x03, 0x00, 0x00, 0x02, 0x06, 0x01, 0x00, 0x04, 0x0b, 0x08, 0x00, 0x09, 0x00, 0x00, 0x00
        /*0020*/ 	.byte	0x00, 0x00, 0x00, 0x00


//--------------------- .nv.info._Z21reaction_edges_kerneljPjS_ --------------------------
	.section	.nv.info._Z21reaction_edges_kerneljPjS_,"",@"SHT_CUDA_INFO"
	.sectionflags	@""
	.align	4


	//----- nvinfo : EIATTR_CUDA_API_VERSION
	.align		4
        /*0000*/ 	.byte	0x04, 0x37
        /*0002*/ 	.short	(.L_7 - .L_6)
.L_6:
        /*0004*/ 	.word	0x00000082


	//----- nvinfo : EIATTR_KPARAM_INFO
	.align		4
.L_7:
        /*0008*/ 	.byte	0x04, 0x17
        /*000a*/ 	.short	(.L_9 - .L_8)
.L_8:
        /*000c*/ 	.word	0x00000000
        /*0010*/ 	.short	0x0002
        /*0012*/ 	.short	0x0010
        /*0014*/ 	.byte	0x00, 0xf5, 0x21, 0x00


	//----- nvinfo : EIATTR_KPARAM_INFO
	.align		4
.L_9:
        /*0018*/ 	.byte	0x04, 0x17
        /*001a*/ 	.short	(.L_11 - .L_10)
.L_10:
        /*001c*/ 	.word	0x00000000
        /*0020*/ 	.short	0x0001
        /*0022*/ 	.short	0x0008
        /*0024*/ 	.byte	0x00, 0xf5, 0x21, 0x00


	//----- nvinfo : EIATTR_KPARAM_INFO
	.align		4
.L_11:
        /*0028*/ 	.byte	0x04, 0x17
        /*002a*/ 	.short	(.L_13 - .L_12)
.L_12:
        /*002c*/ 	.word	0x00000000
        /*0030*/ 	.short	0x0000
        /*0032*/ 	.short	0x0000
        /*0034*/ 	.byte	0x00, 0xf0, 0x11, 0x00


	//----- nvinfo : EIATTR_SPARSE_MMA_MASK
	.align		4
.L_13:
        /*0038*/ 	.byte	0x03, 0x50
        /*003a*/ 	.short	0x0000


	//----- nvinfo : EIATTR_MAXREG_COUNT
	.align		4
        /*003c*/ 	.byte	0x03, 0x1b
        /*003e*/ 	.short	0x00ff


	//----- nvinfo : EIATTR_MERCURY_ISA_VERSION
	.align		4
        /*0040*/ 	.byte	0x03, 0x5f
        /*0042*/ 	.short	0x0101


	//----- nvinfo : EIATTR_VRC_CTA_INIT_COUNT
	.align		4
        /*0044*/ 	.byte	0x02, 0x4a
	.zero		1
	.zero		1


	//----- nvinfo : EIATTR_EXIT_INSTR_OFFSETS
	.align		4
        /*0048*/ 	.byte	0x04, 0x1c
        /*004a*/ 	.short	(.L_15 - .L_14)


	//   ....[0]....
.L_14:
        /*004c*/ 	.word	0x00000070


	//   ....[1]....
        /*0050*/ 	.word	0x000003c0


	//   ....[2]....
        /*0054*/ 	.word	0x00000710


	//   ....[3]....
        /*0058*/ 	.word	0x00000750


	//   ....[4]....
        /*005c*/ 	.word	0x000007a0


	//   ....[5]....
        /*0060*/ 	.word	0x000007d0


	//   ....[6]....
        /*0064*/ 	.word	0x00000800


	//   ....[7]....
        /*0068*/ 	.word	0x00000d40


	//   ....[8]....
        /*006c*/ 	.word	0x00000da0


	//----- nvinfo : EIATTR_CRS_STACK_SIZE
	.align		4
.L_15:
        /*0070*/ 	.byte	0x04, 0x1e
        /*0072*/ 	.short	(.L_17 - .L_16)
.L_16:
        /*0074*/ 	.word	0x00000000


	//----- nvinfo : EIATTR_CBANK_PARAM_SIZE
	.align		4
.L_17:
        /*0078*/ 	.byte	0x03, 0x19
        /*007a*/ 	.short	0x0018


	//----- nvinfo : EIATTR_PARAM_CBANK
	.align		4
        /*007c*/ 	.byte	0x04, 0x0a
        /*007e*/ 	.short	(.L_19 - .L_18)
	.align		4
.L_18:
        /*0080*/ 	.word	index@(.nv.constant0._Z21reaction_edges_kerneljPjS_)
        /*0084*/ 	.short	0x0380
        /*0086*/ 	.short	0x0018


	//----- nvinfo : EIATTR_SW_WAR
	.align		4
.L_19:
        /*0088*/ 	.byte	0x04, 0x36
        /*008a*/ 	.short	(.L_21 - .L_20)
.L_20:
        /*008c*/ 	.word	0x00000008
.L_21:


//--------------------- .nv.callgraph             --------------------------
	.section	.nv.callgraph,"",@"SHT_CUDA_CALLGRAPH"
	.align	4
	.sectionentsize	8
	.align		4
        /*0000*/ 	.word	0x00000000
	.align		4
        /*0004*/ 	.word	0xffffffff
	.align		4
        /*0008*/ 	.word	0x00000000
	.align		4
        /*000c*/ 	.word	0xfffffffe
	.align		4
        /*0010*/ 	.word	0x00000000
	.align		4
        /*0014*/ 	.word	0xfffffffd
	.align		4
        /*0018*/ 	.word	0x00000000
	.align		4
        /*001c*/ 	.word	0xfffffffc


//--------------------- .text._Z21reaction_edges_kerneljPjS_ --------------------------
	.section	.text._Z21reaction_edges_kerneljPjS_,"ax",@progbits
	.align	128
        .global         _Z21reaction_edges_kerneljPjS_
        .type           _Z21reaction_edges_kerneljPjS_,@function
        .size           _Z21reaction_edges_kerneljPjS_,(.L_x_17 - _Z21reaction_edges_kerneljPjS_)
        .other          _Z21reaction_edges_kerneljPjS_,@"STO_CUDA_ENTRY STV_DEFAULT"
_Z21reaction_edges_kerneljPjS_:
.text._Z21reaction_edges_kerneljPjS_:
[----:B------:R-:W-:Y:S01]  /*0000*/  LDC R1, c[0x0][0x37c] ;  /* 0x0000df00ff017b82 */ /* 0x000fe20000000800 */
[----:B------:R-:W0:Y:S07]  /*0010*/  S2R R0, SR_TID.X ;  /* 0x0000000000007919 */ /* 0x000e2e0000002100 */
[----:B------:R-:W0:Y:S08]  /*0020*/  S2UR UR4, SR_CTAID.X ;  /* 0x00000000000479c3 */ /* 0x000e300000002500 */
[----:B------:R-:W0:Y:S08]  /*0030*/  LDC R5, c[0x0][0x360] ;  /* 0x0000d800ff057b82 */ /* 0x000e300000000800 */
[----:B------:R-:W1:Y:S01]  /*0040*/  LDC R3, c[0x0][0x380] ;  /* 0x0000e000ff037b82 */ /* 0x000e620000000800 */
[----:B0-----:R-:W-:-:S05]  /*0050*/  IMAD R0, R5, UR4, R0 ;  /* 0x0000000405007c24 */ /* 0x001fca000f8e0200 */
[----:B-1----:R-:W-:-:S13]  /*0060*/  ISETP.GE.U32.AND P0, PT, R0, R3, PT ;  /* 0x000000030000720c */ /* 0x002fda0003f06070 */
[----:B------:R-:W-:Y:S05]  /*0070*/  @P0 EXIT ;  /* 0x000000000000094d */ /* 0x000fea0003800000 */
[----:B------:R-:W0:Y:S01]  /*0080*/  LDC.64 R6, c[0x0][0x390] ;  /* 0x0000e400ff067b82 */ /* 0x000e220000000a00 */
[----:B------:R-:W1:Y:S01]  /*0090*/  LDCU.64 UR4, c[0x0][0x358] ;  /* 0x00006b00ff0477ac */ /* 0x000e620008000a00 */
[----:B------:R-:W-:-:S05]  /*00a0*/  VIADD R5, R3, 0xffffffff ;  /* 0xffffffff03057836 */ /* 0x000fca0000000000 */
[C---:B------:R-:W-:Y:S01]  /*00b0*/  ISETP.GE.U32.AND P0, PT, R0.reuse, R5, PT ;  /* 0x000000050000720c */ /* 0x040fe20003f06070 */
[----:B0-----:R-:W-:-:S05]  /*00c0*/  IMAD.WIDE R6, R0, 0x4, R6 ;  /* 0x0000000400067825 */ /* 0x001fca00078e0206 */
[----:B-1----:R0:W5:Y:S07]  /*00d0*/  LDG.E R2, desc[UR4][R6.64] ;  /* 0x0000000406027981 */ /* 0x00216e000c1e1900 */
[----:B------:R0:W5:Y:S01]  /*00e0*/  @!P0 LDG.E R8, desc[UR4][R6.64+0x4] ;  /* 0x0000040406088981 */ /* 0x000162000c1e1900 */
[----:B------:R-:W-:Y:S01]  /*00f0*/  ISETP.NE.AND P0, PT, R0, RZ, PT ;  /* 0x000000ff0000720c */ /* 0x000fe20003f05270 */
[----:B------:R-:W-:Y:S04]  /*0100*/  BSSY.RECONVERGENT B1, `(.L_x_0) ;  /* 0x0000071000017945 */ /* 0x000fe80003800200 */
[----:B------:R-:W-:Y:S08]  /*0110*/  BSSY.RELIABLE B0, `(.L_x_1) ;  /* 0x000002f000007945 */ /* 0x000ff00003800100 */
[----:B0-----:R-:W-:Y:S05]  /*0120*/  @P0 BRA `(.L_x_2) ;  /* 0x00000000008c0947 */ /* 0x001fea0003800000 */
[----:B-----5:R-:W-:-:S13]  /*0130*/  ISETP.NE.AND P0, PT, R2, 0x2, PT ;  /* 0x000000020200780c */ /* 0x020fda0003f05270 */
[----:B------:R-:W-:Y:S05]  /*0140*/  @P0 BRA `(.L_x_3) ;  /* 0x0000000000180947 */ /* 0x000fea0003800000 */
[----:B------:R-:W0:Y:S01]  /*0150*/  LDC.64 R6, c[0x0][0x388] ;  /* 0x0000e200ff067b82 */ /* 0x000e220000000a00 */
[----:B------:R-:W-:Y:S01]  /*0160*/  IMAD.MOV.U32 R9, RZ, RZ, 0x1 ;  /* 0x00000001ff097424 */ /* 0x000fe200078e00ff */
[----:B------:R-:W-:-:S04]  /*0170*/  ISETP.LE.U32.AND P0, PT, R5, RZ, PT ;  /* 0x000000ff0500720c */ /* 0x000fc80003f03070 */
[----:B0-----:R0:W-:Y:S09]  /*0180*/  STG.E desc[UR4][R6.64], R9 ;  /* 0x0000000906007986 */ /* 0x0011f2000c101904 */
[----:B------:R-:W-:Y:S05]  /*0190*/  @!P0 BRA `(.L_x_4) ;  /* 0x0000000000988947 */ /* 0x000fea0003800000 */
[----:B------:R-:W-:Y:S05]  /*01a0*/  BRA `(.L_x_5) ;  /* 0x00000000007c7947 */ /* 0x000fea0003800000 */
.L_x_3:
[----:B------:R-:W-:-:S05]  /*01b0*/  VIADD R4, R2, 0xffffffcd ;  /* 0xffffffcd02047836 */ /* 0x000fca0000000000 */
[----:B------:R-:W-:-:S13]  /*01c0*/  ISETP.GT.U32.AND P0, PT, R4, 0x27, PT ;  /* 0x000000270400780c */ /* 0x000fda0003f04070 */
[----:B------:R-:W0:Y:S01]  /*01d0*/  @!P0 LDC.64 R6, c[0x0][0x388] ;  /* 0x0000e200ff068b82 */ /* 0x000e220000000a00 */
[----:B------:R-:W-:-:S05]  /*01e0*/  @!P0 IMAD.MOV.U32 R9, RZ, RZ, 0x1 ;  /* 0x00000001ff098424 */ /* 0x000fca00078e00ff */
[----:B0-----:R0:W-:Y:S01]  /*01f0*/  @!P0 STG.E desc[UR4][R6.64+0x8], R9 ;  /* 0x0000080906008986 */ /* 0x0011e2000c101904 */
[----:B------:R-:W-:Y:S05]  /*0200*/  @!P0 BRA `(.L_x_2) ;  /* 0x0000000000548947 */ /* 0x000fea0003800000 */
[----:B------:R-:W-:-:S13]  /*0210*/  ISETP.NE.AND P0, PT, R2, 0x5b, PT ;  /* 0x0000005b0200780c */ /* 0x000fda0003f05270 */
[----:B------:R-:W-:Y:S05]  /*0220*/  @!P0 BREAK.RELIABLE B0 ;  /* 0x0000000000008942 */ /* 0x000fea0003800100 */
[----:B------:R-:W-:Y:S05]  /*0230*/  @!P0 BRA `(.L_x_6) ;  /* 0x0000000400108947 */ /* 0x000fea0003800000 */
[----:B------:R-:W-:Y:S01]  /*0240*/  LOP3.LUT R4, R2, 0xfffffffe, RZ, 0xc0, !PT ;  /* 0xfffffffe02047812 */ /* 0x000fe200078ec0ff */
[----:B------:R-:W-:Y:S03]  /*0250*/  BSSY.RECONVERGENT B2, `(.L_x_2) ;  /* 0x0000010000027945 */ /* 0x000fe60003800200 */
[----:B------:R-:W-:-:S13]  /*0260*/  ISETP.NE.AND P0, PT, R4, 0x320, PT ;  /* 0x000003200400780c */ /* 0x000fda0003f05270 */
[----:B0-----:R-:W0:Y:S01]  /*0270*/  @!P0 LDC.64 R6, c[0x0][0x388] ;  /* 0x0000e200ff068b82 */ /* 0x001e220000000a00 */
[----:B------:R-:W-:-:S05]  /*0280*/  @!P0 IMAD.MOV.U32 R9, RZ, RZ, 0x1 ;  /* 0x00000001ff098424 */ /* 0x000fca00078e00ff */
[----:B0-----:R0:W-:Y:S01]  /*0290*/  @!P0 STG.E desc[UR4][R6.64+0x18], R9 ;  /* 0x0000180906008986 */ /* 0x0011e2000c101904 */
[----:B------:R-:W-:Y:S05]  /*02a0*/  @!P0 BRA `(.L_x_7) ;  /* 0x0000000000288947 */ /* 0x000fea0003800000 */
[----:B------:R-:W-:-:S05]  /*02b0*/  VIADD R4, R2, 0xfffffcd5 ;  /* 0xfffffcd502047836 */ /* 0x000fca0000000000 */
[----:B------:R-:W-:-:S13]  /*02c0*/  ISETP.GT.U32.AND P0, PT, R4, 0x22, PT ;  /* 0x000000220400780c */ /* 0x000fda0003f04070 */
[----:B0-----:R-:W0:Y:S01]  /*02d0*/  @!P0 LDC.64 R6, c[0x0][0x388] ;  /* 0x0000e200ff068b82 */ /* 0x001e220000000a00 */
[----:B------:R-:W-:-:S05]  /*02e0*/  @!P0 IMAD.MOV.U32 R9, RZ, RZ, 0x1 ;  /* 0x00000001ff098424 */ /* 0x000fca00078e00ff */
[----:B0-----:R1:W-:Y:S01]  /*02f0*/  @!P0 STG.E desc[UR4][R6.64+0x20], R9 ;  /* 0x0000200906008986 */ /* 0x0013e2000c101904 */
[----:B------:R-:W-:Y:S05]  /*0300*/  @!P0 BRA `(.L_x_7) ;  /* 0x0000000000108947 */ /* 0x000fea0003800000 */
[----:B------:R-:W-:-:S13]  /*0310*/  ISETP.GE.U32.AND P0, PT, R2, 0x384, PT ;  /* 0x000003840200780c */ /* 0x000fda0003f06070 */
[----:B-1----:R-:W0:Y:S01]  /*0320*/  @P0 LDC.64 R6, c[0x0][0x388] ;  /* 0x0000e200ff060b82 */ /* 0x002e220000000a00 */
[----:B------:R-:W-:-:S05]  /*0330*/  @P0 IMAD.MOV.U32 R9, RZ, RZ, 0x1 ;  /* 0x00000001ff090424 */ /* 0x000fca00078e00ff */
[----:B0-----:R2:W-:Y:S02]  /*0340*/  @P0 STG.E desc[UR4][R6.64+0x28], R9 ;  /* 0x0000280906000986 */ /* 0x0015e4000c101904 */
.L_x_7:
[----:B------:R-:W-:Y:S05]  /*0350*/  BSYNC.RECONVERGENT B2 ;  /* 0x0000000000027941 */ /* 0x000fea0003800200 */
.L_x_2:
[----:B------:R-:W-:-:S13]  /*0360*/  ISETP.GE.U32.AND P0, PT, R0, R5, PT ;  /* 0x000000050000720c */ /* 0x000fda0003f06070 */
[----:B------:R-:W-:Y:S05]  /*0370*/  @!P0 BRA `(.L_x_8) ;  /* 0x0000000000148947 */ /* 0x000fea0003800000 */
[----:B-----5:R-:W-:-:S13]  /*0380*/  ISETP.NE.AND P0, PT, R2, 0x2, PT ;  /* 0x000000020200780c */ /* 0x020fda0003f05270 */
[----:B------:R-:W-:Y:S05]  /*0390*/  @P0 BRA `(.L_x_9) ;  /* 0x0000000000cc0947 */ /* 0x000fea0003800000 */
.L_x_5:
[----:B------:R-:W3:Y:S02]  /*03a0*/  LDC.64 R4, c[0x0][0x388] ;  /* 0x0000e200ff047b82 */ /* 0x000ee40000000a00 */
[----:B---3--:R-:W-:Y:S01]  /*03b0*/  STG.E desc[UR4][R4.64+0x4], R3 ;  /* 0x0000040304007986 */ /* 0x008fe2000c101904 */
[----:B------:R-:W-:Y:S05]  /*03c0*/  EXIT ;  /* 0x000000000000794d */ /* 0x000fea0003800000 */
.L_x_8:
[----:B-----5:R-:W-:-:S13]  /*03d0*/  ISETP.NE.AND P0, PT, R2, 0x2, PT ;  /* 0x000000020200780c */ /* 0x020fda0003f05270 */
[----:B------:R-:W-:Y:S05]  /*03e0*/  @P0 BREAK.RELIABLE B0 ;  /* 0x0000000000000942 */ /* 0x000fea0003800100 */
[----:B------:R-:W-:Y:S05]  /*03f0*/  @P0 BRA `(.L_x_10) ;  /* 0x0000000400040947 */ /* 0x000fea0003800000 */
.L_x_4:
[----:B------:R-:W-:Y:S05]  /*0400*/  BSYNC.RELIABLE B0 ;  /* 0x0000000000007941 */ /* 0x000fea0003800100 */
.L_x_1:
[----:B------:R-:W-:-:S05]  /*0410*/  VIADD R3, R8, 0xffffffcd ;  /* 0xffffffcd08037836 */ /* 0x000fca0000000000 */
[----:B------:R-:W-:-:S13]  /*0420*/  ISETP.GT.U32.AND P0, PT, R3, 0x27, PT ;  /* 0x000000270300780c */ /* 0x000fda0003f04070 */
[----:B------:R-:W3:Y:S01]  /*0430*/  @!P0 LDC.64 R4, c[0x0][0x388] ;  /* 0x0000e200ff048b82 */ /* 0x000ee20000000a00 */
[C---:B------:R-:W-:Y:S01]  /*0440*/  @!P0 IADD3 R3, PT, PT, R0.reuse, 0x1, RZ ;  /* 0x0000000100038810 */ /* 0x040fe20007ffe0ff */
[----:B012---:R-:W-:-:S04]  /*0450*/  @!P0 VIADD R7, R0, 0x2 ;  /* 0x0000000200078836 */ /* 0x007fc80000000000 */
[----:B---3--:R3:W-:Y:S04]  /*0460*/  @!P0 STG.E desc[UR4][R4.64+0x4], R3 ;  /* 0x0000040304008986 */ /* 0x0087e8000c101904 */
[----:B------:R3:W-:Y:S01]  /*0470*/  @!P0 STG.E desc[UR4][R4.64+0x8], R7 ;  /* 0x0000080704008986 */ /* 0x0007e2000c101904 */
[----:B------:R-:W-:Y:S05]  /*0480*/  @!P0 BRA `(.L_x_10) ;  /* 0x0000000000e08947 */ /* 0x000fea0003800000 */
[----:B------:R-:W-:-:S13]  /*0490*/  ISETP.NE.AND P0, PT, R8, 0x5b, PT ;  /* 0x0000005b0800780c */ /* 0x000fda0003f05270 */
[----:B---3--:R-:W0:Y:S01]  /*04a0*/  @!P0 LDC.64 R4, c[0x0][0x388] ;  /* 0x0000e200ff048b82 */ /* 0x008e220000000a00 */
[C---:B------:R-:W-:Y:S02]  /*04b0*/  @!P0 VIADD R3, R0.reuse, 0x1 ;  /* 0x0000000100038836 */ /* 0x040fe40000000000 */
[----:B------:R-:W-:-:S03]  /*04c0*/  @!P0 VIADD R7, R0, 0x2 ;  /* 0x0000000200078836 */ /* 0x000fc60000000000 */
[----:B0-----:R4:W-:Y:S04]  /*04d0*/  @!P0 STG.E desc[UR4][R4.64+0x4], R3 ;  /* 0x0000040304008986 */ /* 0x0019e8000c101904 */
[----:B------:R4:W-:Y:S01]  /*04e0*/  @!P0 STG.E desc[UR4][R4.64+0x10], R7 ;  /* 0x0000100704008986 */ /* 0x0009e2000c101904 */
[----:B------:R-:W-:Y:S05]  /*04f0*/  @!P0 BRA `(.L_x_10) ;  /* 0x0000000000c48947 */ /* 0x000fea0003800000 */
[----:B----4-:R-:W-:-:S04]  /*0500*/  LOP3.LUT R3, R8, 0xfffffffe, RZ, 0xc0, !PT ;  /* 0xfffffffe08037812 */ /* 0x010fc800078ec0ff */
[----:B------:R-:W-:-:S13]  /*0510*/  ISETP.NE.AND P0, PT, R3, 0x320, PT ;  /* 0x000003200300780c */ /* 0x000fda0003f05270 */
[----:B------:R-:W0:Y:S01]  /*0520*/  @!P0 LDC.64 R4, c[0x0][0x388] ;  /* 0x0000e200ff048b82 */ /* 0x000e220000000a00 */
[C---:B------:R-:W-:Y:S02]  /*0530*/  @!P0 VIADD R3, R0.reuse, 0x1 ;  /* 0x0000000100038836 */ /* 0x040fe40000000000 */
[----:B------:R-:W-:-:S03]  /*0540*/  @!P0 VIADD R7, R0, 0x2 ;  /* 0x0000000200078836 */ /* 0x000fc60000000000 */
[----:B0-----:R0:W-:Y:S04]  /*0550*/  @!P0 STG.E desc[UR4][R4.64+0x4], R3 ;  /* 0x0000040304008986 */ /* 0x0011e8000c101904 */
[----:B------:R0:W-:Y:S01]  /*0560*/  @!P0 STG.E desc[UR4][R4.64+0x18], R7 ;  /* 0x0000180704008986 */ /* 0x0001e2000c101904 */
[----:B------:R-:W-:Y:S05]  /*0570*/  @!P0 BRA `(.L_x_10) ;  /* 0x0000000000a48947 */ /* 0x000fea0003800000 */
[----:B0-----:R-:W-:-:S05]  /*0580*/  VIADD R3, R8, 0xfffffcd5 ;  /* 0xfffffcd508037836 */ /* 0x001fca0000000000 */
[----:B------:R-:W-:-:S13]  /*0590*/  ISETP.GT.U32.AND P0, PT, R3, 0x22, PT ;  /* 0x000000220300780c */ /* 0x000fda0003f04070 */
[----:B------:R-:W0:Y:S01]  /*05a0*/  @!P0 LDC.64 R4, c[0x0][0x388] ;  /* 0x0000e200ff048b82 */ /* 0x000e220000000a00 */
[C---:B------:R-:W-:Y:S01]  /*05b0*/  @!P0 VIADD R3, R0.reuse, 0x1 ;  /* 0x0000000100038836 */ /* 0x040fe20000000000 */
[----:B------:R-:W-:-:S04]  /*05c0*/  @!P0 IADD3 R7, PT, PT, R0, 0x2, RZ ;  /* 0x0000000200078810 */ /* 0x000fc80007ffe0ff */
[----:B0-----:R0:W-:Y:S04]  /*05d0*/  @!P0 STG.E desc[UR4][R4.64+0x4], R3 ;  /* 0x0000040304008986 */ /* 0x0011e8000c101904 */
[----:B------:R0:W-:Y:S01]  /*05e0*/  @!P0 STG.E desc[UR4][R4.64+0x20], R7 ;  /* 0x0000200704008986 */ /* 0x0001e2000c101904 */
[----:B------:R-:W-:Y:S05]  /*05f0*/  @!P0 BRA `(.L_x_10) ;  /* 0x0000000000848947 */ /* 0x000fea0003800000 */
[----:B------:R-:W-:-:S13]  /*0600*/  ISETP.GE.U32.AND P0, PT, R8, 0x384, PT ;  /* 0x000003840800780c */ /* 0x000fda0003f06070 */
[----:B------:R-:W-:Y:S05]  /*0610*/  @!P0 BRA `(.L_x_10) ;  /* 0x00000000007c8947 */ /* 0x000fea0003800000 */
[----:B0-----:R-:W0:Y:S01]  /*0620*/  LDC.64 R4, c[0x0][0x388] ;  /* 0x0000e200ff047b82 */ /* 0x001e220000000a00 */
[C---:B------:R-:W-:Y:S02]  /*0630*/  VIADD R3, R0.reuse, 0x1 ;  /* 0x0000000100037836 */ /* 0x040fe40000000000 */
[----:B------:R-:W-:-:S03]  /*0640*/  VIADD R7, R0, 0x2 ;  /* 0x0000000200077836 */ /* 0x000fc60000000000 */
[----:B0-----:R0:W-:Y:S04]  /*0650*/  STG.E desc[UR4][R4.64+0x4], R3 ;  /* 0x0000040304007986 */ /* 0x0011e8000c101904 */
[----:B------:R0:W-:Y:S01]  /*0660*/  STG.E desc[UR4][R4.64+0x28], R7 ;  /* 0x0000280704007986 */ /* 0x0001e2000c101904 */
[----:B------:R-:W-:Y:S05]  /*0670*/  BRA `(.L_x_10) ;  /* 0x0000000000647947 */ /* 0x000fea0003800000 */
.L_x_6:
[----:B0-----:R-:W0:Y:S01]  /*0680*/  LDC.64 R6, c[0x0][0x388] ;  /* 0x0000e200ff067b82 */ /* 0x001e220000000a00 */
[----:B------:R-:W-:Y:S01]  /*0690*/  IMAD.MOV.U32 R9, RZ, RZ, 0x1 ;  /* 0x00000001ff097424 */ /* 0x000fe200078e00ff */
[----:B------:R-:W-:-:S04]  /*06a0*/  ISETP.LE.U32.AND P0, PT, R5, RZ, PT ;  /* 0x000000ff0500720c */ /* 0x000fc80003f03070 */
[----:B0-----:R0:W-:Y:S09]  /*06b0*/  STG.E desc[UR4][R6.64+0x10], R9 ;  /* 0x0000100906007986 */ /* 0x0011f2000c101904 */
[----:B------:R-:W-:Y:S05]  /*06c0*/  @!P0 BRA `(.L_x_10) ;  /* 0x0000000000508947 */ /* 0x000fea0003800000 */
.L_x_9:
[----:B------:R-:W-:-:S05]  /*06d0*/  VIADD R0, R2, 0xffffffcd ;  /* 0xffffffcd02007836 */ /* 0x000fca0000000000 */
[----:B------:R-:W-:-:S13]  /*06e0*/  ISETP.GT.U32.AND P0, PT, R0, 0x27, PT ;  /* 0x000000270000780c */ /* 0x000fda0003f04070 */
[----:B------:R-:W3:Y:S02]  /*06f0*/  @!P0 LDC.64 R4, c[0x0][0x388] ;  /* 0x0000e200ff048b82 */ /* 0x000ee40000000a00 */
[----:B---3--:R3:W-:Y:S01]  /*0700*/  @!P0 STG.E desc[UR4][R4.64+0xc], R3 ;  /* 0x00000c0304008986 */ /* 0x0087e2000c101904 */
[----:B------:R-:W-:Y:S05]  /*0710*/  @!P0 EXIT ;  /* 0x000000000000894d */ /* 0x000fea0003800000 */
[----:B------:R-:W-:-:S13]  /*0720*/  ISETP.NE.AND P0, PT, R2, 0x5b, PT ;  /* 0x0000005b0200780c */ /* 0x000fda0003f05270 */
[----:B---3--:R-:W3:Y:S02]  /*0730*/  @!P0 LDC.64 R4, c[0x0][0x388] ;  /* 0x0000e200ff048b82 */ /* 0x008ee40000000a00 */
[----:B---3--:R3:W-:Y:S01]  /*0740*/  @!P0 STG.E desc[UR4][R4.64+0x14], R3 ;  /* 0x0000140304008986 */ /* 0x0087e2000c101904 */
[----:B------:R-:W-:Y:S05]  /*0750*/  @!P0 EXIT ;  /* 0x000000000000894d */ /* 0x000fea0003800000 */
[----:B------:R-:W-:-:S04]  /*0760*/  LOP3.LUT R0, R2, 0xfffffffe, RZ, 0xc0, !PT ;  /* 0xfffffffe02007812 */ /* 0x000fc800078ec0ff */
[----:B------:R-:W-:-:S13]  /*0770*/  ISETP.NE.AND P0, PT, R0, 0x320, PT ;  /* 0x000003200000780c */ /* 0x000fda0003f05270 */
[----:B---3--:R-:W3:Y:S02]  /*0780*/  @!P0 LDC.64 R4, c[0x0][0x388] ;  /* 0x0000e200ff048b82 */ /* 0x008ee40000000a00 */
[----:B---3--:R3:W-:Y:S01]  /*0790*/  @!P0 STG.E desc[UR4][R4.64+0x1c], R3 ;  /* 0x00001c0304008986 */ /* 0x0087e2000c101904 */
[----:B------:R-:W-:Y:S05]  /*07a0*/  @!P0 EXIT ;  /* 0x000000000000894d */ /* 0x000fea0003800000 */
[----:B------:R-:W-:-:S05]  /*07b0*/  VIADD R2, R2, 0xfffffcd5 ;  /* 0xfffffcd502027836 */ /* 0x000fca0000000000 */
[----:B------:R-:W-:-:S13]  /*07c0*/  ISETP.GT.U32.AND P0, PT, R2, 0x22, PT ;  /* 0x000000220200780c */ /* 0x000fda0003f04070 */
[----:B------:R-:W-:Y:S05]  /*07d0*/  @P0 EXIT ;  /* 0x000000000000094d */ /* 0x000fea0003800000 */
[----:B---3--:R-:W3:Y:S02]  /*07e0*/  LDC.64 R4, c[0x0][0x388] ;  /* 0x0000e200ff047b82 */ /* 0x008ee40000000a00 */
[----:B---3--:R-:W-:Y:S01]  /*07f0*/  STG.E desc[UR4][R4.64+0x24], R3 ;  /* 0x0000240304007986 */ /* 0x008fe2000c101904 */
[----:B------:R-:W-:Y:S05]  /*0800*/  EXIT ;  /* 0x000000000000794d */ /* 0x000fea0003800000 */
.L_x_10:
[----:B------:R-:W-:Y:S05]  /*0810*/  BSYNC.RECONVERGENT B1 ;  /* 0x0000000000017941 */ /* 0x000fea0003800200 */
.L_x_0:
[----:B0--34-:R-:W-:Y:S01]  /*0820*/  VIADD R3, R2, 0xffffffcd ;  /* 0xffffffcd02037836 */ /* 0x019fe20000000000 */
[----:B------:R-:W-:Y:S04]  /*0830*/  BSSY.RECONVERGENT B1, `(.L_x_11) ;  /* 0x000003a000017945 */ /* 0x000fe80003800200 */
[----:B------:R-:W-:-:S13]  /*0840*/  ISETP.GT.U32.AND P0, PT, R3, 0x27, PT ;  /* 0x000000270300780c */ /* 0x000fda0003f04070 */
[----:B------:R-:W-:Y:S05]  /*0850*/  @P0 BRA `(.L_x_12) ;  /* 0x00000000007c0947 */ /* 0x000fea0003800000 */
[----:B------:R-:W-:-:S13]  /*0860*/  ISETP.NE.AND P0, PT, R8, 0x5b, PT ;  /* 0x0000005b0800780c */ /* 0x000fda0003f05270 */
[----:B------:R-:W0:Y:S01]  /*0870*/  @!P0 LDC.64 R4, c[0x0][0x388] ;  /* 0x0000e200ff048b82 */ /* 0x000e220000000a00 */
[C---:B------:R-:W-:Y:S01]  /*0880*/  @!P0 VIADD R3, R0.reuse, 0x1 ;  /* 0x0000000100038836 */ /* 0x040fe20000000000 */
[----:B-12---:R-:W-:-:S04]  /*0890*/  @!P0 IADD3 R7, PT, PT, R0, 0x2, RZ ;  /* 0x0000000200078810 */ /* 0x006fc80007ffe0ff */
[----:B0-----:R0:W-:Y:S04]  /*08a0*/  @!P0 STG.E desc[UR4][R4.64+0xc], R3 ;  /* 0x00000c0304008986 */ /* 0x0011e8000c101904 */
[----:B------:R0:W-:Y:S01]  /*08b0*/  @!P0 STG.E desc[UR4][R4.64+0x10], R7 ;  /* 0x0000100704008986 */ /* 0x0001e2000c101904 */
[----:B------:R-:W-:Y:S05]  /*08c0*/  @!P0 BRA `(.L_x_13) ;  /* 0x0000000000c08947 */ /* 0x000fea0003800000 */
[----:B0-----:R-:W-:-:S04]  /*08d0*/  LOP3.LUT R3, R8, 0xfffffffe, RZ, 0xc0, !PT ;  /* 0xfffffffe08037812 */ /* 0x001fc800078ec0ff */
        /* <DEDUP_REMOVED lines=10> */
[C---:B------:R-:W-:Y:S02]  /*0980*/  @!P0 VIADD R3, R0.reuse, 0x1 ;  /* 0x0000000100038836 */ /* 0x040fe40000000000 */
[----:B------:R-:W-:-:S03]  /*0990*/  @!P0 VIADD R7, R0, 0x2 ;  /* 0x0000000200078836 */ /* 0x000fc60000000000 */
        /* <DEDUP_REMOVED lines=11> */
.L_x_12:
[----:B------:R-:W-:-:S13]  /*0a50*/  ISETP.NE.AND P0, PT, R2, 0x5b, PT ;  /* 0x0000005b0200780c */ /* 0x000fda0003f05270 */
[----:B------:R-:W-:Y:S05]  /*0a60*/  @P0 BRA `(.L_x_13) ;  /* 0x0000000000580947 */ /* 0x000fea0003800000 */
[----:B------:R-:W-:-:S04]  /*0a70*/  LOP3.LUT R3, R8, 0xfffffffe, RZ, 0xc0, !PT ;  /* 0xfffffffe08037812 */ /* 0x000fc800078ec0ff */
[----:B------:R-:W-:-:S13]  /*0a80*/  ISETP.NE.AND P0, PT, R3, 0x320, PT ;  /* 0x000003200300780c */ /* 0x000fda0003f05270 */
[----:B------:R-:W0:Y:S01]  /*0a90*/  @!P0 LDC.64 R4, c[0x0][0x388] ;  /* 0x0000e200ff048b82 */ /* 0x000e220000000a00 */
[C---:B------:R-:W-:Y:S01]  /*0aa0*/  @!P0 IADD3 R3, PT, PT, R0.reuse, 0x1, RZ ;  /* 0x0000000100038810 */ /* 0x040fe20007ffe0ff */
[----:B-12---:R-:W-:-:S04]  /*0ab0*/  @!P0 VIADD R7, R0, 0x2 ;  /* 0x0000000200078836 */ /* 0x006fc80000000000 */
        /* <DEDUP_REMOVED lines=12> */
[----:B---3--:R-:W0:Y:S01]  /*0b80*/  @P0 LDC.64 R4, c[0x0][0x388] ;  /* 0x0000e200ff040b82 */ /* 0x008e220000000a00 */
[C---:B------:R-:W-:Y:S02]  /*0b90*/  @P0 VIADD R3, R0.reuse, 0x1 ;  /* 0x0000000100030836 */ /* 0x040fe40000000000 */
[----:B------:R-:W-:-:S03]  /*0ba0*/  @P0 VIADD R7, R0, 0x2 ;  /* 0x0000000200070836 */ /* 0x000fc60000000000 */
[----:B0-----:R4:W-:Y:S04]  /*0bb0*/  @P0 STG.E desc[UR4][R4.64+0x14], R3 ;  /* 0x0000140304000986 */ /* 0x0019e8000c101904 */
[----:B------:R4:W-:Y:S02]  /*0bc0*/  @P0 STG.E desc[UR4][R4.64+0x28], R7 ;  /* 0x0000280704000986 */ /* 0x0009e4000c101904 */
.L_x_13:
[----:B------:R-:W-:Y:S05]  /*0bd0*/  BSYNC.RECONVERGENT B1 ;  /* 0x0000000000017941 */ /* 0x000fea0003800200 */
.L_x_11:
[C---:B0--34-:R-:W-:Y:S01]  /*0be0*/  LOP3.LUT R3, R2.reuse, 0xfffffffe, RZ, 0xc0, !PT ;  /* 0xfffffffe02037812 */ /* 0x059fe200078ec0ff */
[----:B------:R-:W-:Y:S01]  /*0bf0*/  VIADD R2, R2, 0xfffffcd5 ;  /* 0xfffffcd502027836 */ /* 0x000fe20000000000 */
[----:B------:R-:W-:Y:S01]  /*0c00*/  ISETP.GE.U32.AND P0, PT, R8, 0x384, PT ;  /* 0x000003840800780c */ /* 0x000fe20003f06070 */
[----:B------:R-:W-:Y:S01]  /*0c10*/  BSSY.RECONVERGENT B1, `(.L_x_14) ;  /* 0x0000012000017945 */ /* 0x000fe20003800200 */
[----:B------:R-:W-:Y:S02]  /*0c20*/  ISETP.NE.AND P1, PT, R3, 0x320, PT ;  /* 0x000003200300780c */ /* 0x000fe40003f25270 */
[----:B------:R-:W-:-:S11]  /*0c30*/  ISETP.GT.U32.OR P0, PT, R2, 0x22, !P0 ;  /* 0x000000220200780c */ /* 0x000fd60004704470 */
[----:B------:R-:W-:Y:S05]  /*0c40*/  @P1 BRA `(.L_x_15) ;  /* 0x0000000000381947 */ /* 0x000fea0003800000 */
[----:B------:R-:W-:-:S04]  /*0c50*/  IADD3 R2, PT, PT, R8, -0x32b, RZ ;  /* 0xfffffcd508027810 */ /* 0x000fc80007ffe0ff */
[----:B------:R-:W-:-:S13]  /*0c60*/  ISETP.GT.U32.AND P1, PT, R2, 0x22, PT ;  /* 0x000000220200780c */ /* 0x000fda0003f24070 */
[----:B------:R-:W0:Y:S01]  /*0c70*/  @!P1 LDC.64 R2, c[0x0][0x388] ;  /* 0x0000e200ff029b82 */ /* 0x000e220000000a00 */
[C---:B------:R-:W-:Y:S02]  /*0c80*/  @!P1 VIADD R5, R0.reuse, 0x1 ;  /* 0x0000000100059836 */ /* 0x040fe40000000000 */
[----:B-12---:R-:W-:-:S03]  /*0c90*/  @!P1 VIADD R7, R0, 0x2 ;  /* 0x0000000200079836 */ /* 0x006fc60000000000 */
[----:B0-----:R0:W-:Y:S04]  /*0ca0*/  @!P1 STG.E desc[UR4][R2.64+0x1c], R5 ;  /* 0x00001c0502009986 */ /* 0x0011e8000c101904 */
[----:B------:R0:W-:Y:S01]  /*0cb0*/  @!P1 STG.E desc[UR4][R2.64+0x20], R7 ;  /* 0x0000200702009986 */ /* 0x0001e2000c101904 */
[----:B------:R-:W-:Y:S05]  /*0cc0*/  @!P1 BRA `(.L_x_15) ;  /* 0x0000000000189947 */ /* 0x000fea0003800000 */
[----:B------:R-:W-:-:S13]  /*0cd0*/  ISETP.GE.U32.AND P1, PT, R8, 0x384, PT ;  /* 0x000003840800780c */ /* 0x000fda0003f26070 */
[----:B0-----:R-:W0:Y:S01]  /*0ce0*/  @P1 LDC.64 R2, c[0x0][0x388] ;  /* 0x0000e200ff021b82 */ /* 0x001e220000000a00 */
[C---:B------:R-:W-:Y:S02]  /*0cf0*/  @P1 VIADD R5, R0.reuse, 0x1 ;  /* 0x0000000100051836 */ /* 0x040fe40000000000 */
[----:B------:R-:W-:-:S03]  /*0d00*/  @P1 VIADD R7, R0, 0x2 ;  /* 0x0000000200071836 */ /* 0x000fc60000000000 */
[----:B0-----:R3:W-:Y:S04]  /*0d10*/  @P1 STG.E desc[UR4][R2.64+0x1c], R5 ;  /* 0x00001c0502001986 */ /* 0x0017e8000c101904 */
[----:B------:R3:W-:Y:S02]  /*0d20*/  @P1 STG.E desc[UR4][R2.64+0x28], R7 ;  /* 0x0000280702001986 */ /* 0x0007e4000c101904 */
.L_x_15:
[----:B------:R-:W-:Y:S05]  /*0d30*/  BSYNC.RECONVERGENT B1 ;  /* 0x0000000000017941 */ /* 0x000fea0003800200 */
.L_x_14:
[----:B------:R-:W-:Y:S05]  /*0d40*/  @P0 EXIT ;  /* 0x000000000000094d */ /* 0x000fea0003800000 */
[----:B0--3--:R-:W0:Y:S01]  /*0d50*/  LDC.64 R2, c[0x0][0x388] ;  /* 0x0000e200ff027b82 */ /* 0x009e220000000a00 */
[C---:B------:R-:W-:Y:S02]  /*0d60*/  VIADD R5, R0.reuse, 0x1 ;  /* 0x0000000100057836 */ /* 0x040fe40000000000 */
[----:B-12---:R-:W-:-:S03]  /*0d70*/  VIADD R7, R0, 0x2 ;  /* 0x0000000200077836 */ /* 0x006fc60000000000 */
[----:B0-----:R-:W-:Y:S04]  /*0d80*/  STG.E desc[UR4][R2.64+0x24], R5 ;  /* 0x0000240502007986 */ /* 0x001fe8000c101904 */
[----:B------:R-:W-:Y:S01]  /*0d90*/  STG.E desc[UR4][R2.64+0x28], R7 ;  /* 0x0000280702007986 */ /* 0x000fe2000c101904 */
[----:B------:R-:W-:Y:S05]  /*0da0*/  EXIT ;  /* 0x000000000000794d */ /* 0x000fea0003800000 */
.L_x_16:
[----:B------:R-:W-:-:S00]  /*0db0*/  BRA `(.L_x_16) ;  /* 0xfffffffc00fc7947 */ /* 0x000fc0000383ffff */
[----:B------:R-:W-:-:S00]  /*0dc0*/  NOP ;  /* 0x0000000000007918 */ /* 0x000fc00000000000 */
        /* <DEDUP_REMOVED lines=11> */
.L_x_17:


//--------------------- .nv.shared.reserved.0     --------------------------
	.section	.nv.shared.reserved.0,"aw",@nobits
	.weak		__nv_reservedSMEM_offset_0_alias
	.size		__nv_reservedSMEM_offset_0_alias, 0, 64
	.other		__nv_reservedSMEM_offset_0_alias,@"STO_CUDA_RESERVED_SHARED STV_DEFAULT"
__nv_reservedSMEM_offset_0_alias:
	.zero		0
	.zero		64


//--------------------- .nv.constant0._Z21reaction_edges_kerneljPjS_ --------------------------
	.section	.nv.constant0._Z21reaction_edges_kerneljPjS_,"a",@progbits
	.sectionflags	@""
	.align	4
.nv.constant0._Z21reaction_edges_kerneljPjS_:
	.zero		920


//--------------------- SYMBOLS --------------------------

	.type		.nv.reservedSmem.offset0,@object
	.size		.nv.reservedSmem.offset0,0x4
